//
// Generated by NVIDIA NVVM Compiler
//
// Compiler Build ID: CL-36424714
// Cuda compilation tools, release 13.0, V13.0.88
// Based on NVVM 20.0.0
//

.version 9.0
.target sm_100
.address_size 64

	// .globl	_Z11mem_comparePddmPy

.visible .entry _Z11mem_comparePddmPy(
	.param .u64 .ptr .align 1 _Z11mem_comparePddmPy_param_0,
	.param .f64 _Z11mem_comparePddmPy_param_1,
	.param .u64 _Z11mem_comparePddmPy_param_2,
	.param .u64 .ptr .align 1 _Z11mem_comparePddmPy_param_3
)
{
	.reg .pred 	%p<3>;
	.reg .b32 	%r<5>;
	.reg .b64 	%rd<10>;
	.reg .b64 	%fd<3>;

	ld.param.u64 	%rd2, [_Z11mem_comparePddmPy_param_0];
	ld.param.f64 	%fd1, [_Z11mem_comparePddmPy_param_1];
	ld.param.u64 	%rd4, [_Z11mem_comparePddmPy_param_2];
	ld.param.u64 	%rd3, [_Z11mem_comparePddmPy_param_3];
	mov.u32 	%r1, %ntid.x;
	mov.u32 	%r2, %ctaid.x;
	mov.u32 	%r3, %tid.x;
	mad.lo.s32 	%r4, %r1, %r2, %r3;
	cvt.u64.u32 	%rd1, %r4;
	setp.le.u64 	%p1, %rd4, %rd1;
	@%p1 bra 	$L__BB0_3;
	cvta.to.global.u64 	%rd5, %rd2;
	shl.b64 	%rd6, %rd1, 3;
	add.s64 	%rd7, %rd5, %rd6;
	ld.global.f64 	%fd2, [%rd7];
	setp.eq.f64 	%p2, %fd2, %fd1;
	@%p2 bra 	$L__BB0_3;
	cvta.to.global.u64 	%rd8, %rd3;
	atom.global.add.u64 	%rd9, [%rd8], 1;
$L__BB0_3:
	ret;

}
	// .globl	_Z10memory_setPddm
.visible .entry _Z10memory_setPddm(
	.param .u64 .ptr .align 1 _Z10memory_setPddm_param_0,
	.param .f64 _Z10memory_setPddm_param_1,
	.param .u64 _Z10memory_setPddm_param_2
)
{
	.reg .pred 	%p<2>;
	.reg .b32 	%r<5>;
	.reg .b64 	%rd<7>;
	.reg .b64 	%fd<2>;

	ld.param.u64 	%rd2, [_Z10memory_setPddm_param_0];
	ld.param.f64 	%fd1, [_Z10memory_setPddm_param_1];
	ld.param.u64 	%rd3, [_Z10memory_setPddm_param_2];
	mov.u32 	%r1, %ntid.x;
	mov.u32 	%r2, %ctaid.x;
	mov.u32 	%r3, %tid.x;
	mad.lo.s32 	%r4, %r1, %r2, %r3;
	cvt.u64.u32 	%rd1, %r4;
	setp.le.u64 	%p1, %rd3, %rd1;
	@%p1 bra 	$L__BB1_2;
	cvta.to.global.u64 	%rd4, %rd2;
	shl.b64 	%rd5, %rd1, 3;
	add.s64 	%rd6, %rd4, %rd5;
	st.global.f64 	[%rd6], %fd1;
$L__BB1_2:
	ret;

}


// ===== COMPILED SASS (sm_100) =====

	.target	sm_100

	.elftype	@"ET_EXEC"


//--------------------- .note.nv.tkinfo           --------------------------
	.section	.note.nv.tkinfo,"",@"SHT_NOTE"
	.sectionflags	@"SHF_NOTE_NV_TKINFO"
	.tkinfo
        /*0018*/ 	.word	0x00000002
        /*0030*/ 	.string	""
        /*0030*/ 	.string	"ptxas"
        /*0030*/ 	.string	"Cuda compilation tools, release 13.0, V13.0.88"
        /*0030*/ 	.string	"Build cuda_13.0.r13.0/compiler.36424714_0"
        /*0030*/ 	.string	"-arch sm_100 -m 64 "



//--------------------- .note.nv.cuinfo           --------------------------
	.section	.note.nv.cuinfo,"",@"SHT_NOTE"
	.sectionflags	@"SHF_NOTE_NV_CUINFO"
        /*0018*/ 	.short	0x0002
        /*001a*/ 	.short	0x0064
        /*001c*/ 	.short	0x0082
	.zero		2


//--------------------- .nv.info                  --------------------------
	.section	.nv.info,"",@"SHT_CUDA_INFO"
	.align	4


	//----- nvinfo : EIATTR_REGCOUNT
	.align		4
        /*0000*/ 	.byte	0x04, 0x2f
        /*0002*/ 	.short	(.L_1 - .L_0)
	.align		4
.L_0:
        /*0004*/ 	.word	index@(_Z11mem_comparePddmPy)
        /*0008*/ 	.word	0x00000008


	//----- nvinfo : EIATTR_FRAME_SIZE
	.align		4
.L_1:
        /*000c*/ 	.byte	0x04, 0x11
        /*000e*/ 	.short	(.L_3 - .L_2)
	.align		4
.L_2:
        /*0010*/ 	.word	index@(_Z11mem_comparePddmPy)
        /*0014*/ 	.word	0x00000000


	//----- nvinfo : EIATTR_REGCOUNT
	.align		4
.L_3:
        /*0018*/ 	.byte	0x04, 0x2f
        /*001a*/ 	.short	(.L_5 - .L_4)
	.align		4
.L_4:
        /*001c*/ 	.word	index@(_Z10memory_setPddm)
        /*0020*/ 	.word	0x00000008


	//----- nvinfo : EIATTR_FRAME_SIZE
	.align		4
.L_5:
        /*0024*/ 	.byte	0x04, 0x11
        /*0026*/ 	.short	(.L_7 - .L_6)
	.align		4
.L_6:
        /*0028*/ 	.word	index@(_Z10memory_setPddm)
        /*002c*/ 	.word	0x00000000


	//----- nvinfo : EIATTR_MIN_STACK_SIZE
	.align		4
.L_7:
        /*0030*/ 	.byte	0x04, 0x12
        /*0032*/ 	.short	(.L_9 - .L_8)
	.align		4
.L_8:
        /*0034*/ 	.word	index@(_Z10memory_setPddm)
        /*0038*/ 	.word	0x00000000


	//----- nvinfo : EIATTR_MIN_STACK_SIZE
	.align		4
.L_9:
        /*003c*/ 	.byte	0x04, 0x12
        /*003e*/ 	.short	(.L_11 - .L_10)
	.align		4
.L_10:
        /*0040*/ 	.word	index@(_Z11mem_comparePddmPy)
        /*0044*/ 	.word	0x00000000
.L_11:


//--------------------- .nv.compat                --------------------------
	.section	.nv.compat,"",@"SHT_CUDA_COMPAT_INFO"
	.align	4
        /*0000*/ 	.byte	0x02, 0x09, 0x00, 0x00, 0x02, 0x02, 0x01, 0x00, 0x02, 0x05, 0x05, 0x00, 0x03, 0x07, 0x01, 0x01
        /*0010*/ 	.byte	0x02, 0x03, 0x00, 0x00, 0x02, 0x06, 0x01, 0x00, 0x04, 0x0b, 0x08, 0x00, 0x01, 0x00, 0x00, 0x00
        /*0020*/ 	.byte	0x00, 0x00, 0x00, 0x00


//--------------------- .nv.info._Z10memory_setPddm --------------------------
	.section	.nv.info._Z10memory_setPddm,"",@"SHT_CUDA_INFO"
	.sectionflags	@""
	.align	4


	//----- nvinfo : EIATTR_CUDA_API_VERSION
	.align		4
        /*0000*/ 	.byte	0x04, 0x37
        /*0002*/ 	.short	(.L_13 - .L_12)
.L_12:
        /*0004*/ 	.word	0x00000082


	//----- nvinfo : EIATTR_KPARAM_INFO
	.align		4
.L_13:
        /*0008*/ 	.byte	0x04, 0x17
        /*000a*/ 	.short	(.L_15 - .L_14)
.L_14:
        /*000c*/ 	.word	0x00000000
        /*0010*/ 	.short	0x0002
        /*0012*/ 	.short	0x0010
        /*0014*/ 	.byte	0x00, 0xf0, 0x21, 0x00


	//----- nvinfo : EIATTR_KPARAM_INFO
	.align		4
.L_15:
        /*0018*/ 	.byte	0x04, 0x17
        /*001a*/ 	.short	(.L_17 - .L_16)
.L_16:
        /*001c*/ 	.word	0x00000000
        /*0020*/ 	.short	0x0001
        /*0022*/ 	.short	0x0008
        /*0024*/ 	.byte	0x00, 0xf0, 0x21, 0x00


	//----- nvinfo : EIATTR_KPARAM_INFO
	.align		4
.L_17:
        /*0028*/ 	.byte	0x04, 0x17
        /*002a*/ 	.short	(.L_19 - .L_18)
.L_18:
        /*002c*/ 	.word	0x00000000
        /*0030*/ 	.short	0x0000
        /*0032*/ 	.short	0x0000
        /*0034*/ 	.byte	0x00, 0xf5, 0x21, 0x00


	//----- nvinfo : EIATTR_SPARSE_MMA_MASK
	.align		4
.L_19:
        /*0038*/ 	.byte	0x03, 0x50
        /*003a*/ 	.short	0x0000


	//----- nvinfo : EIATTR_MAXREG_COUNT
	.align		4
        /*003c*/ 	.byte	0x03, 0x1b
        /*003e*/ 	.short	0x00ff


	//----- nvinfo : EIATTR_MERCURY_ISA_VERSION
	.align		4
        /*0040*/ 	.byte	0x03, 0x5f
        /*0042*/ 	.short	0x0101


	//----- nvinfo : EIATTR_VRC_CTA_INIT_COUNT
	.align		4
        /*0044*/ 	.byte	0x02, 0x4a
	.zero		1
	.zero		1


	//----- nvinfo : EIATTR_EXIT_INSTR_OFFSETS
	.align		4
        /*0048*/ 	.byte	0x04, 0x1c
        /*004a*/ 	.short	(.L_21 - .L_20)


	//   ....[0]....
.L_20:
        /*004c*/ 	.word	0x00000080


	//   ....[1]....
        /*0050*/ 	.word	0x000000f0


	//----- nvinfo : EIATTR_CBANK_PARAM_SIZE
	.align		4
.L_21:
        /*0054*/ 	.byte	0x03, 0x19
        /*0056*/ 	.short	0x0018


	//----- nvinfo : EIATTR_PARAM_CBANK
	.align		4
        /*0058*/ 	.byte	0x04, 0x0a
        /*005a*/ 	.short	(.L_23 - .L_22)
	.align		4
.L_22:
        /*005c*/ 	.word	index@(.nv.constant0._Z10memory_setPddm)
        /*0060*/ 	.short	0x0380
        /*0062*/ 	.short	0x0018


	//----- nvinfo : EIATTR_SW_WAR
	.align		4
.L_23:
        /*0064*/ 	.byte	0x04, 0x36
        /*0066*/ 	.short	(.L_25 - .L_24)
.L_24:
        /*0068*/ 	.word	0x00000008
.L_25:


//--------------------- .nv.info._Z11mem_comparePddmPy --------------------------
	.section	.nv.info._Z11mem_comparePddmPy,"",@"SHT_CUDA_INFO"
	.sectionflags	@""
	.align	4


	//----- nvinfo : EIATTR_CUDA_API_VERSION
	.align		4
        /*0000*/ 	.byte	0x04, 0x37
        /*0002*/ 	.short	(.L_27 - .L_26)
.L_26:
        /*0004*/ 	.word	0x00000082


	//----- nvinfo : EIATTR_KPARAM_INFO
	.align		4
.L_27:
        /*0008*/ 	.byte	0x04, 0x17
        /*000a*/ 	.short	(.L_29 - .L_28)
.L_28:
        /*000c*/ 	.word	0x00000000
        /*0010*/ 	.short	0x0003
        /*0012*/ 	.short	0x0018
        /*0014*/ 	.byte	0x00, 0xf5, 0x21, 0x00


	//----- nvinfo : EIATTR_KPARAM_INFO
	.align		4
.L_29:
        /*0018*/ 	.byte	0x04, 0x17
        /*001a*/ 	.short	(.L_31 - .L_30)
.L_30:
        /*001c*/ 	.word	0x00000000
        /*0020*/ 	.short	0x0002
        /*0022*/ 	.short	0x0010
        /*0024*/ 	.byte	0x00, 0xf0, 0x21, 0x00


	//----- nvinfo : EIATTR_KPARAM_INFO
	.align		4
.L_31:
        /*0028*/ 	.byte	0x04, 0x17
        /*002a*/ 	.short	(.L_33 - .L_32)
.L_32:
        /*002c*/ 	.word	0x00000000
        /*0030*/ 	.short	0x0001
        /*0032*/ 	.short	0x0008
        /*0034*/ 	.byte	0x00, 0xf0, 0x21, 0x00


	//----- nvinfo : EIATTR_KPARAM_INFO
	.align		4
.L_33:
        /*0038*/ 	.byte	0x04, 0x17
        /*003a*/ 	.short	(.L_35 - .L_34)
.L_34:
        /*003c*/ 	.word	0x00000000
        /*0040*/ 	.short	0x0000
        /*0042*/ 	.short	0x0000
        /*0044*/ 	.byte	0x00, 0xf5, 0x21, 0x00


	//----- nvinfo : EIATTR_SPARSE_MMA_MASK
	.align		4
.L_35:
        /*0048*/ 	.byte	0x03, 0x50
        /*004a*/ 	.short	0x0000


	//----- nvinfo : EIATTR_MAXREG_COUNT
	.align		4
        /*004c*/ 	.byte	0x03, 0x1b
        /*004e*/ 	.short	0x00ff


	//----- nvinfo : EIATTR_MERCURY_ISA_VERSION
	.align		4
        /*0050*/ 	.byte	0x03, 0x5f
        /*0052*/ 	.short	0x0101


	//----- nvinfo : EIATTR_INT_WARP_WIDE_INSTR_OFFSETS
	.align		4
        /*0054*/ 	.byte	0x04, 0x31
        /*0056*/ 	.short	(.L_37 - .L_36)


	//   ....[0]....
.L_36:
        /*0058*/ 	.word	0x00000130


	//----- nvinfo : EIATTR_VRC_CTA_INIT_COUNT
	.align		4
.L_37:
        /*005c*/ 	.byte	0x02, 0x4a
	.zero		1
	.zero		1


	//----- nvinfo : EIATTR_EXIT_INSTR_OFFSETS
	.align		4
        /*0060*/ 	.byte	0x04, 0x1c
        /*0062*/ 	.short	(.L_39 - .L_38)


	//   ....[0]....
.L_38:
        /*0064*/ 	.word	0x00000080


	//   ....[1]....
        /*0068*/ 	.word	0x00000100


	//   ....[2]....
        /*006c*/ 	.word	0x000001e0


	//----- nvinfo : EIATTR_CBANK_PARAM_SIZE
	.align		4
.L_39:
        /*0070*/ 	.byte	0x03, 0x19
        /*0072*/ 	.short	0x0020


	//----- nvinfo : EIATTR_PARAM_CBANK
	.align		4
        /*0074*/ 	.byte	0x04, 0x0a
        /*0076*/ 	.short	(.L_41 - .L_40)
	.align		4
.L_40:
        /*0078*/ 	.word	index@(.nv.constant0._Z11mem_comparePddmPy)
        /*007c*/ 	.short	0x0380
        /*007e*/ 	.short	0x0020


	//----- nvinfo : EIATTR_SW_WAR
	.align		4
.L_41:
        /*0080*/ 	.byte	0x04, 0x36
        /*0082*/ 	.short	(.L_43 - .L_42)
.L_42:
        /*0084*/ 	.word	0x00000008
.L_43:


//--------------------- .nv.callgraph             --------------------------
	.section	.nv.callgraph,"",@"SHT_CUDA_CALLGRAPH"
	.align	4
	.sectionentsize	8
	.align		4
        /*0000*/ 	.word	0x00000000
	.align		4
        /*0004*/ 	.word	0xffffffff
	.align		4
        /*0008*/ 	.word	0x00000000
	.align		4
        /*000c*/ 	.word	0xfffffffe
	.align		4
        /*0010*/ 	.word	0x00000000
	.align		4
        /*0014*/ 	.word	0xfffffffd
	.align		4
        /*0018*/ 	.word	0x00000000
	.align		4
        /*001c*/ 	.word	0xfffffffc


//--------------------- .text._Z10memory_setPddm  --------------------------
	.section	.text._Z10memory_setPddm,"ax",@progbits
	.align	128
        .global         _Z10memory_setPddm
        .type           _Z10memory_setPddm,@function
        .size           _Z10memory_setPddm,(.L_x_2 - _Z10memory_setPddm)
        .other          _Z10memory_setPddm,@"STO_CUDA_ENTRY STV_DEFAULT"
_Z10memory_setPddm:
.text._Z10memory_setPddm:
[----:B------:R-:W-:Y:S01]  /*0000*/  LDC R1, c[0x0][0x37c] ;  /* 0x0000df00ff017b82 */ /* 0x000fe20000000800 */
[----:B------:R-:W0:Y:S01]  /*0010*/  S2R R0, SR_CTAID.X ;  /* 0x0000000000007919 */ /* 0x000e220000002500 */
[----:B------:R-:W0:Y:S01]  /*0020*/  LDCU UR4, c[0x0][0x360] ;  /* 0x00006c00ff0477ac */ /* 0x000e220008000800 */
[----:B------:R-:W0:Y:S01]  /*0030*/  S2R R3, SR_TID.X ;  /* 0x0000000000037919 */ /* 0x000e220000002100 */
[----:B------:R-:W1:Y:S01]  /*0040*/  LDCU.64 UR6, c[0x0][0x390] ;  /* 0x00007200ff0677ac */ /* 0x000e620008000a00 */
[----:B0-----:R-:W-:-:S05]  /*0050*/  IMAD R0, R0, UR4, R3 ;  /* 0x0000000400007c24 */ /* 0x001fca000f8e0203 */
[----:B-1----:R-:W-:-:S04]  /*0060*/  ISETP.GE.U32.AND P0, PT, R0, UR6, PT ;  /* 0x0000000600007c0c */ /* 0x002fc8000bf06070 */
[----:B------:R-:W-:-:S13]  /*0070*/  ISETP.GE.U32.AND.EX P0, PT, RZ, UR7, PT, P0 ;  /* 0x00000007ff007c0c */ /* 0x000fda000bf06100 */
[----:B------:R-:W-:Y:S05]  /*0080*/  @P0 EXIT ;  /* 0x000000000000094d */ /* 0x000fea0003800000 */
[----:B------:R-:W0:Y:S01]  /*0090*/  LDCU.64 UR6, c[0x0][0x380] ;  /* 0x00007000ff0677ac */ /* 0x000e220008000a00 */
[----:B------:R-:W1:Y:S01]  /*00a0*/  LDC.64 R4, c[0x0][0x388] ;  /* 0x0000e200ff047b82 */ /* 0x000e620000000a00 */
[----:B------:R-:W1:Y:S01]  /*00b0*/  LDCU.64 UR4, c[0x0][0x358] ;  /* 0x00006b00ff0477ac */ /* 0x000e620008000a00 */
[----:B0-----:R-:W-:-:S04]  /*00c0*/  LEA R2, P0, R0, UR6, 0x3 ;  /* 0x0000000600027c11 */ /* 0x001fc8000f8018ff */
[----:B------:R-:W-:-:S05]  /*00d0*/  LEA.HI.X R3, R0, UR7, RZ, 0x3, P0 ;  /* 0x0000000700037c11 */ /* 0x000fca00080f1cff */
[----:B-1----:R-:W-:Y:S01]  /*00e0*/  STG.E.64 desc[UR4][R2.64], R4 ;  /* 0x0000000402007986 */ /* 0x002fe2000c101b04 */
[----:B------:R-:W-:Y:S05]  /*00f0*/  EXIT ;  /* 0x000000000000794d */ /* 0x000fea0003800000 */
.L_x_0:
[----:B------:R-:W-:-:S00]  /*0100*/  BRA `(.L_x_0) ;  /* 0xfffffffc00fc7947 */ /* 0x000fc0000383ffff */
[----:B------:R-:W-:-:S00]  /*0110*/  NOP ;  /* 0x0000000000007918 */ /* 0x000fc00000000000 */
        /* <DEDUP_REMOVED lines=14> */
.L_x_2:


//--------------------- .text._Z11mem_comparePddmPy --------------------------
	.section	.text._Z11mem_comparePddmPy,"ax",@progbits
	.align	128
        .global         _Z11mem_comparePddmPy
        .type           _Z11mem_comparePddmPy,@function
        .size           _Z11mem_comparePddmPy,(.L_x_3 - _Z11mem_comparePddmPy)
        .other          _Z11mem_comparePddmPy,@"STO_CUDA_ENTRY STV_DEFAULT"
_Z11mem_comparePddmPy:
.text._Z11mem_comparePddmPy:
        /* <DEDUP_REMOVED lines=10> */
[----:B------:R-:W1:Y:S01]  /*00a0*/  LDCU.64 UR8, c[0x0][0x358] ;  /* 0x00006b00ff0877ac */ /* 0x000e620008000a00 */
[----:B0-----:R-:W-:-:S04]  /*00b0*/  LEA R2, P0, R0, UR4, 0x3 ;  /* 0x0000000400027c11 */ /* 0x001fc8000f8018ff */
[----:B------:R-:W-:Y:S01]  /*00c0*/  LEA.HI.X R3, R0, UR5, RZ, 0x3, P0 ;  /* 0x0000000500037c11 */ /* 0x000fe200080f1cff */
[----:B------:R-:W0:Y:S05]  /*00d0*/  LDCU.64 UR4, c[0x0][0x388] ;  /* 0x00007100ff0477ac */ /* 0x000e2a0008000a00 */
[----:B-1----:R-:W0:Y:S02]  /*00e0*/  LDG.E.64 R2, desc[UR8][R2.64] ;  /* 0x0000000802027981 */ /* 0x002e24000c1e1b00 */
[----:B0-----:R-:W-:-:S14]  /*00f0*/  DSETP.NEU.AND P0, PT, R2, UR4, PT ;  /* 0x0000000402007e2a */ /* 0x001fdc000bf0d000 */
[----:B------:R-:W-:Y:S05]  /*0100*/  @!P0 EXIT ;  /* 0x000000000000894d */ /* 0x000fea0003800000 */
[----:B------:R-:W0:Y:S01]  /*0110*/  S2R R0, SR_LANEID ;  /* 0x0000000000007919 */ /* 0x000e220000000000 */
[----:B------:R-:W1:Y:S01]  /*0120*/  LDC.64 R2, c[0x0][0x398] ;  /* 0x0000e600ff027b82 */ /* 0x000e620000000a00 */
[----:B------:R-:W-:Y:S02]  /*0130*/  VOTEU.ANY UR4, UPT, PT ;  /* 0x0000000000047886 */ /* 0x000fe400038e0100 */
[----:B------:R-:W-:Y:S02]  /*0140*/  UPOPC UR6, UR4 ;  /* 0x00000004000672bf */ /* 0x000fe40008000000 */
[----:B------:R-:W-:Y:S02]  /*0150*/  UFLO.U32 UR5, UR4 ;  /* 0x00000004000572bd */ /* 0x000fe400080e0000 */
[----:B------:R-:W-:Y:S01]  /*0160*/  UIMAD.WIDE.U32 UR6, UR6, 0x1, URZ ;  /* 0x00000001060678a5 */ /* 0x000fe2000f8e00ff */
[----:B------:R-:W-:-:S03]  /*0170*/  UMOV UR4, URZ ;  /* 0x000000ff00047c82 */ /* 0x000fc60008000000 */
[----:B------:R-:W-:Y:S02]  /*0180*/  UIADD3 UR4, UPT, UPT, UR7, UR4, URZ ;  /* 0x0000000407047290 */ /* 0x000fe4000fffe0ff */
[----:B------:R-:W-:Y:S02]  /*0190*/  IMAD.U32 R5, RZ, RZ, UR7 ;  /* 0x00000007ff057e24 */ /* 0x000fe4000f8e00ff */
[----:B------:R-:W-:Y:S02]  /*01a0*/  IMAD.U32 R4, RZ, RZ, UR6 ;  /* 0x00000006ff047e24 */ /* 0x000fe4000f8e00ff */
[----:B------:R-:W-:Y:S01]  /*01b0*/  IMAD.U32 R5, RZ, RZ, UR4 ;  /* 0x00000004ff057e24 */ /* 0x000fe2000f8e00ff */
[----:B0-----:R-:W-:-:S13]  /*01c0*/  ISETP.EQ.U32.AND P0, PT, R0, UR5, PT ;  /* 0x0000000500007c0c */ /* 0x001fda000bf02070 */
[----:B-1----:R-:W-:Y:S01]  /*01d0*/  @P0 REDG.E.ADD.64.STRONG.GPU desc[UR8][R2.64], R4 ;  /* 0x000000040200098e */ /* 0x002fe2000c12e508 */
[----:B------:R-:W-:Y:S05]  /*01e0*/  EXIT ;  /* 0x000000000000794d */ /* 0x000fea0003800000 */
.L_x_1:
        /* <DEDUP_REMOVED lines=9> */
.L_x_3:


//--------------------- .nv.shared.reserved.0     --------------------------
	.section	.nv.shared.reserved.0,"aw",@nobits
	.weak		__nv_reservedSMEM_offset_0_alias
	.size		__nv_reservedSMEM_offset_0_alias, 0, 64
	.other		__nv_reservedSMEM_offset_0_alias,@"STO_CUDA_RESERVED_SHARED STV_DEFAULT"
__nv_reservedSMEM_offset_0_alias:
	.zero		0
	.zero		64


//--------------------- .nv.constant0._Z10memory_setPddm --------------------------
	.section	.nv.constant0._Z10memory_setPddm,"a",@progbits
	.sectionflags	@""
	.align	4
.nv.constant0._Z10memory_setPddm:
	.zero		920


//--------------------- .nv.constant0._Z11mem_comparePddmPy --------------------------
	.section	.nv.constant0._Z11mem_comparePddmPy,"a",@progbits
	.sectionflags	@""
	.align	4
.nv.constant0._Z11mem_comparePddmPy:
	.zero		928


//--------------------- SYMBOLS --------------------------

	.type		.nv.reservedSmem.offset0,@object
	.size		.nv.reservedSmem.offset0,0x4
